//
// Generated by NVIDIA NVVM Compiler
//
// Compiler Build ID: CL-36424714
// Cuda compilation tools, release 13.0, V13.0.88
// Based on NVVM 20.0.0
//

.version 9.0
.target sm_100
.address_size 64

	// .globl	_Z12helloworld_1v
.extern .func  (.param .b32 func_retval0) vprintf
(
	.param .b64 vprintf_param_0,
	.param .b64 vprintf_param_1
)
;
.global .align 1 .b8 $str[54] = {72, 101, 108, 108, 111, 32, 102, 114, 111, 109, 32, 116, 104, 114, 101, 97, 100, 32, 40, 37, 100, 44, 32, 37, 100, 44, 32, 37, 100, 41, 32, 105, 110, 32, 98, 108, 111, 99, 107, 32, 40, 37, 100, 44, 32, 37, 100, 44, 32, 37, 100, 41, 10};
.global .align 1 .b8 $str$1[35] = {72, 101, 108, 108, 111, 32, 102, 114, 111, 109, 32, 116, 104, 114, 101, 97, 100, 32, 40, 37, 100, 44, 32, 37, 100, 41, 32, 61, 62, 32, 37, 100, 32, 10};

.visible .entry _Z12helloworld_1v()
{
	.local .align 8 .b8 	__local_depot0[24];
	.reg .b64 	%SP;
	.reg .b64 	%SPL;
	.reg .b32 	%r<9>;
	.reg .b64 	%rd<5>;

	mov.u64 	%SPL, __local_depot0;
	cvta.local.u64 	%SP, %SPL;
	add.u64 	%rd1, %SP, 0;
	add.u64 	%rd2, %SPL, 0;
	mov.u32 	%r1, %tid.x;
	mov.u32 	%r2, %tid.y;
	mov.u32 	%r3, %tid.z;
	mov.u32 	%r4, %ctaid.x;
	mov.u32 	%r5, %ctaid.y;
	mov.u32 	%r6, %ctaid.z;
	st.local.v2.u32 	[%rd2], {%r1, %r2};
	st.local.v2.u32 	[%rd2+8], {%r3, %r4};
	st.local.v2.u32 	[%rd2+16], {%r5, %r6};
	mov.u64 	%rd3, $str;
	cvta.global.u64 	%rd4, %rd3;
	{ // callseq 0, 0
	.param .b64 param0;
	st.param.b64 	[param0], %rd4;
	.param .b64 param1;
	st.param.b64 	[param1], %rd1;
	.param .b32 retval0;
	call.uni (retval0), 
	vprintf, 
	(
	param0, 
	param1
	);
	ld.param.b32 	%r7, [retval0];
	} // callseq 0
	ret;

}
	// .globl	_Z12helloworld_2v
.visible .entry _Z12helloworld_2v()
{
	.local .align 8 .b8 	__local_depot1[16];
	.reg .b64 	%SP;
	.reg .b64 	%SPL;
	.reg .b32 	%r<7>;
	.reg .b64 	%rd<5>;

	mov.u64 	%SPL, __local_depot1;
	cvta.local.u64 	%SP, %SPL;
	add.u64 	%rd1, %SP, 0;
	add.u64 	%rd2, %SPL, 0;
	mov.u32 	%r1, %tid.x;
	mov.u32 	%r2, %tid.y;
	mov.u32 	%r3, %ntid.x;
	mad.lo.s32 	%r4, %r2, %r3, %r1;
	st.local.v2.u32 	[%rd2], {%r1, %r2};
	st.local.u32 	[%rd2+8], %r4;
	mov.u64 	%rd3, $str$1;
	cvta.global.u64 	%rd4, %rd3;
	{ // callseq 1, 0
	.param .b64 param0;
	st.param.b64 	[param0], %rd4;
	.param .b64 param1;
	st.param.b64 	[param1], %rd1;
	.param .b32 retval0;
	call.uni (retval0), 
	vprintf, 
	(
	param0, 
	param1
	);
	ld.param.b32 	%r5, [retval0];
	} // callseq 1
	ret;

}


// ===== COMPILED SASS (sm_100) =====

	.target	sm_100

	.elftype	@"ET_EXEC"


//--------------------- .note.nv.tkinfo           --------------------------
	.section	.note.nv.tkinfo,"",@"SHT_NOTE"
	.sectionflags	@"SHF_NOTE_NV_TKINFO"
	.tkinfo
        /*0018*/ 	.word	0x00000002
        /*0030*/ 	.string	""
        /*0030*/ 	.string	"ptxas"
        /*0030*/ 	.string	"Cuda compilation tools, release 13.0, V13.0.88"
        /*0030*/ 	.string	"Build cuda_13.0.r13.0/compiler.36424714_0"
        /*0030*/ 	.string	"-arch sm_100 -m 64 "



//--------------------- .note.nv.cuinfo           --------------------------
	.section	.note.nv.cuinfo,"",@"SHT_NOTE"
	.sectionflags	@"SHF_NOTE_NV_CUINFO"
        /*0018*/ 	.short	0x0002
        /*001a*/ 	.short	0x0064
        /*001c*/ 	.short	0x0082
	.zero		2


//--------------------- .nv.info                  --------------------------
	.section	.nv.info,"",@"SHT_CUDA_INFO"
	.align	4


	//----- nvinfo : EIATTR_REGCOUNT
	.align		4
        /*0000*/ 	.byte	0x04, 0x2f
        /*0002*/ 	.short	(.L_3 - .L_2)
	.align		4
.L_2:
        /*0004*/ 	.word	index@(_Z12helloworld_1v)
        /*0008*/ 	.word	0x00000018


	//----- nvinfo : EIATTR_FRAME_SIZE
	.align		4
.L_3:
        /*000c*/ 	.byte	0x04, 0x11
        /*000e*/ 	.short	(.L_5 - .L_4)
	.align		4
.L_4:
        /*0010*/ 	.word	index@(_Z12helloworld_1v)
        /*0014*/ 	.word	0x00000018


	//----- nvinfo : EIATTR_REGCOUNT
	.align		4
.L_5:
        /*0018*/ 	.byte	0x04, 0x2f
        /*001a*/ 	.short	(.L_7 - .L_6)
	.align		4
.L_6:
        /*001c*/ 	.word	index@(_Z12helloworld_2v)
        /*0020*/ 	.word	0x00000018


	//----- nvinfo : EIATTR_FRAME_SIZE
	.align		4
.L_7:
        /*0024*/ 	.byte	0x04, 0x11
        /*0026*/ 	.short	(.L_9 - .L_8)
	.align		4
.L_8:
        /*0028*/ 	.word	index@(_Z12helloworld_2v)
        /*002c*/ 	.word	0x00000010


	//----- nvinfo : EIATTR_MIN_STACK_SIZE
	.align		4
.L_9:
        /*0030*/ 	.byte	0x04, 0x12
        /*0032*/ 	.short	(.L_11 - .L_10)
	.align		4
.L_10:
        /*0034*/ 	.word	index@(_Z12helloworld_2v)
        /*0038*/ 	.word	0x00000010


	//----- nvinfo : EIATTR_MIN_STACK_SIZE
	.align		4
.L_11:
        /*003c*/ 	.byte	0x04, 0x12
        /*003e*/ 	.short	(.L_13 - .L_12)
	.align		4
.L_12:
        /*0040*/ 	.word	index@(_Z12helloworld_1v)
        /*0044*/ 	.word	0x00000018
.L_13:


//--------------------- .nv.compat                --------------------------
	.section	.nv.compat,"",@"SHT_CUDA_COMPAT_INFO"
	.align	4
        /*0000*/ 	.byte	0x02, 0x09, 0x00, 0x00, 0x02, 0x02, 0x01, 0x00, 0x02, 0x05, 0x05, 0x00, 0x03, 0x07, 0x01, 0x01
        /*0010*/ 	.byte	0x02, 0x03, 0x00, 0x00, 0x02, 0x06, 0x01, 0x00, 0x04, 0x0b, 0x08, 0x00, 0x09, 0x00, 0x00, 0x00
        /*0020*/ 	.byte	0x00, 0x00, 0x00, 0x00


//--------------------- .nv.info._Z12helloworld_2v --------------------------
	.section	.nv.info._Z12helloworld_2v,"",@"SHT_CUDA_INFO"
	.sectionflags	@""
	.align	4


	//----- nvinfo : EIATTR_CUDA_API_VERSION
	.align		4
        /*0000*/ 	.byte	0x04, 0x37
        /*0002*/ 	.short	(.L_15 - .L_14)
.L_14:
        /*0004*/ 	.word	0x00000082


	//----- nvinfo : EIATTR_SPARSE_MMA_MASK
	.align		4
.L_15:
        /*0008*/ 	.byte	0x03, 0x50
        /*000a*/ 	.short	0x0000


	//----- nvinfo : EIATTR_MAXREG_COUNT
	.align		4
        /*000c*/ 	.byte	0x03, 0x1b
        /*000e*/ 	.short	0x00ff


	//----- nvinfo : EIATTR_EXTERNS
	.align		4
        /*0010*/ 	.byte	0x04, 0x0f
        /*0012*/ 	.short	(.L_17 - .L_16)


	//   ....[0]....
	.align		4
.L_16:
        /*0014*/ 	.word	index@(vprintf)


	//----- nvinfo : EIATTR_MERCURY_ISA_VERSION
	.align		4
.L_17:
        /*0018*/ 	.byte	0x03, 0x5f
        /*001a*/ 	.short	0x0101


	//----- nvinfo : EIATTR_VRC_CTA_INIT_COUNT
	.align		4
        /*001c*/ 	.byte	0x02, 0x4a
	.zero		1
	.zero		1


	//----- nvinfo : EIATTR_SYSCALL_OFFSETS
	.align		4
        /*0020*/ 	.byte	0x04, 0x46
        /*0022*/ 	.short	(.L_19 - .L_18)


	//   ....[0]....
.L_18:
        /*0024*/ 	.word	0x00000120


	//----- nvinfo : EIATTR_EXIT_INSTR_OFFSETS
	.align		4
.L_19:
        /*0028*/ 	.byte	0x04, 0x1c
        /*002a*/ 	.short	(.L_21 - .L_20)


	//   ....[0]....
.L_20:
        /*002c*/ 	.word	0x00000130


	//----- nvinfo : EIATTR_SW_WAR
	.align		4
.L_21:
        /*0030*/ 	.byte	0x04, 0x36
        /*0032*/ 	.short	(.L_23 - .L_22)
.L_22:
        /*0034*/ 	.word	0x00000008
.L_23:


//--------------------- .nv.info._Z12helloworld_1v --------------------------
	.section	.nv.info._Z12helloworld_1v,"",@"SHT_CUDA_INFO"
	.sectionflags	@""
	.align	4


	//----- nvinfo : EIATTR_CUDA_API_VERSION
	.align		4
        /*0000*/ 	.byte	0x04, 0x37
        /*0002*/ 	.short	(.L_25 - .L_24)
.L_24:
        /*0004*/ 	.word	0x00000082


	//----- nvinfo : EIATTR_SPARSE_MMA_MASK
	.align		4
.L_25:
        /*0008*/ 	.byte	0x03, 0x50
        /*000a*/ 	.short	0x0000


	//----- nvinfo : EIATTR_MAXREG_COUNT
	.align		4
        /*000c*/ 	.byte	0x03, 0x1b
        /*000e*/ 	.short	0x00ff


	//----- nvinfo : EIATTR_EXTERNS
	.align		4
        /*0010*/ 	.byte	0x04, 0x0f
        /*0012*/ 	.short	(.L_27 - .L_26)


	//   ....[0]....
	.align		4
.L_26:
        /*0014*/ 	.word	index@(vprintf)


	//----- nvinfo : EIATTR_MERCURY_ISA_VERSION
	.align		4
.L_27:
        /*0018*/ 	.byte	0x03, 0x5f
        /*001a*/ 	.short	0x0101


	//----- nvinfo : EIATTR_VRC_CTA_INIT_COUNT
	.align		4
        /*001c*/ 	.byte	0x02, 0x4a
	.zero		1
	.zero		1


	//----- nvinfo : EIATTR_SYSCALL_OFFSETS
	.align		4
        /*0020*/ 	.byte	0x04, 0x46
        /*0022*/ 	.short	(.L_29 - .L_28)


	//   ....[0]....
.L_28:
        /*0024*/ 	.word	0x00000150


	//----- nvinfo : EIATTR_EXIT_INSTR_OFFSETS
	.align		4
.L_29:
        /*0028*/ 	.byte	0x04, 0x1c
        /*002a*/ 	.short	(.L_31 - .L_30)


	//   ....[0]....
.L_30:
        /*002c*/ 	.word	0x00000160


	//----- nvinfo : EIATTR_SW_WAR
	.align		4
.L_31:
        /*0030*/ 	.byte	0x04, 0x36
        /*0032*/ 	.short	(.L_33 - .L_32)
.L_32:
        /*0034*/ 	.word	0x00000008
.L_33:


//--------------------- .nv.callgraph             --------------------------
	.section	.nv.callgraph,"",@"SHT_CUDA_CALLGRAPH"
	.align	4
	.sectionentsize	8
	.align		4
        /*0000*/ 	.word	0x00000000
	.align		4
        /*0004*/ 	.word	0xffffffff
	.align		4
        /*0008*/ 	.word	index@(_Z12helloworld_2v)
	.align		4
        /*000c*/ 	.word	index@(vprintf)
	.align		4
        /*0010*/ 	.word	index@(_Z12helloworld_1v)
	.align		4
        /*0014*/ 	.word	index@(vprintf)
	.align		4
        /*0018*/ 	.word	0x00000000
	.align		4
        /*001c*/ 	.word	0xfffffffe
	.align		4
        /*0020*/ 	.word	0x00000000
	.align		4
        /*0024*/ 	.word	0xfffffffd
	.align		4
        /*0028*/ 	.word	0x00000000
	.align		4
        /*002c*/ 	.word	0xfffffffc


//--------------------- .nv.constant4             --------------------------
	.section	.nv.constant4,"a",@progbits
	.align	8
	.align		8
.nv.constant4:
        /*0000*/ 	.dword	vprintf
	.align		8
        /*0008*/ 	.dword	$str
	.align		8
        /*0010*/ 	.dword	$str$1


//--------------------- .text._Z12helloworld_2v   --------------------------
	.section	.text._Z12helloworld_2v,"ax",@progbits
	.align	128
        .global         _Z12helloworld_2v
        .type           _Z12helloworld_2v,@function
        .size           _Z12helloworld_2v,(.L_x_4 - _Z12helloworld_2v)
        .other          _Z12helloworld_2v,@"STO_CUDA_ENTRY STV_DEFAULT"
_Z12helloworld_2v:
.text._Z12helloworld_2v:
[----:B------:R-:W0:Y:S01]  /*0000*/  LDC R1, c[0x0][0x37c] ;  /* 0x0000df00ff017b82 */ /* 0x000e220000000800 */
[----:B------:R-:W1:Y:S01]  /*0010*/  S2R R8, SR_TID.X ;  /* 0x0000000000087919 */ /* 0x000e620000002100 */
[----:B------:R-:W2:Y:S01]  /*0020*/  LDCU UR5, c[0x0][0x2fc] ;  /* 0x00005f80ff0577ac */ /* 0x000ea20008000800 */
[----:B------:R-:W-:Y:S01]  /*0030*/  MOV R2, 0x0 ;  /* 0x0000000000027802 */ /* 0x000fe20000000f00 */
[----:B0-----:R-:W-:Y:S01]  /*0040*/  VIADD R1, R1, 0xfffffff0 ;  /* 0xfffffff001017836 */ /* 0x001fe20000000000 */
[----:B------:R-:W1:Y:S01]  /*0050*/  S2R R9, SR_TID.Y ;  /* 0x0000000000097919 */ /* 0x000e620000002200 */
[----:B------:R-:W1:Y:S03]  /*0060*/  LDCU UR6, c[0x0][0x360] ;  /* 0x00006c00ff0677ac */ /* 0x000e660008000800 */
[----:B------:R-:W0:Y:S01]  /*0070*/  LDC.64 R2, c[0x4][R2] ;  /* 0x0100000002027b82 */ /* 0x000e220000000a00 */
[----:B------:R-:W3:Y:S02]  /*0080*/  LDCU UR4, c[0x0][0x2f8] ;  /* 0x00005f00ff0477ac */ /* 0x000ee40008000800 */
[----:B---3--:R-:W-:-:S05]  /*0090*/  IADD3 R6, P0, PT, R1, UR4, RZ ;  /* 0x0000000401067c10 */ /* 0x008fca000ff1e0ff */
[----:B--2---:R-:W-:Y:S02]  /*00a0*/  IMAD.X R7, RZ, RZ, UR5, P0 ;  /* 0x00000005ff077e24 */ /* 0x004fe400080e06ff */
[----:B-1----:R-:W-:Y:S01]  /*00b0*/  IMAD R0, R9, UR6, R8 ;  /* 0x0000000609007c24 */ /* 0x002fe2000f8e0208 */
[----:B------:R1:W-:Y:S01]  /*00c0*/  STL.64 [R1], R8 ;  /* 0x0000000801007387 */ /* 0x0003e20000100a00 */
[----:B------:R-:W2:Y:S03]  /*00d0*/  LDCU.64 UR6, c[0x4][0x10] ;  /* 0x01000200ff0677ac */ /* 0x000ea60008000a00 */
[----:B------:R1:W-:Y:S01]  /*00e0*/  STL [R1+0x8], R0 ;  /* 0x0000080001007387 */ /* 0x0003e20000100800 */
[----:B--2---:R-:W-:Y:S01]  /*00f0*/  IMAD.U32 R4, RZ, RZ, UR6 ;  /* 0x00000006ff047e24 */ /* 0x004fe2000f8e00ff */
[----:B01----:R-:W-:-:S07]  /*0100*/  MOV R5, UR7 ;  /* 0x0000000700057c02 */ /* 0x003fce0008000f00 */
[----:B------:R-:W-:-:S07]  /*0110*/  LEPC R20, `(.L_x_0) ;  /* 0x000000001014794e */ /* 0x000fce0000000000 */
[----:B------:R-:W-:Y:S05]  /*0120*/  CALL.ABS.NOINC R2 ;  /* 0x0000000002007343 */ /* 0x000fea0003c00000 */
.L_x_0:
[----:B------:R-:W-:Y:S05]  /*0130*/  EXIT ;  /* 0x000000000000794d */ /* 0x000fea0003800000 */
.L_x_1:
[----:B------:R-:W-:-:S00]  /*0140*/  BRA `(.L_x_1) ;  /* 0xfffffffc00fc7947 */ /* 0x000fc0000383ffff */
[----:B------:R-:W-:-:S00]  /*0150*/  NOP ;  /* 0x0000000000007918 */ /* 0x000fc00000000000 */
        /* <DEDUP_REMOVED lines=10> */
.L_x_4:


//--------------------- .text._Z12helloworld_1v   --------------------------
	.section	.text._Z12helloworld_1v,"ax",@progbits
	.align	128
        .global         _Z12helloworld_1v
        .type           _Z12helloworld_1v,@function
        .size           _Z12helloworld_1v,(.L_x_5 - _Z12helloworld_1v)
        .other          _Z12helloworld_1v,@"STO_CUDA_ENTRY STV_DEFAULT"
_Z12helloworld_1v:
.text._Z12helloworld_1v:
[----:B------:R-:W0:Y:S01]  /*0000*/  LDC R1, c[0x0][0x37c] ;  /* 0x0000df00ff017b82 */ /* 0x000e220000000800 */
[----:B------:R-:W1:Y:S01]  /*0010*/  S2R R8, SR_TID.X ;  /* 0x0000000000087919 */ /* 0x000e620000002100 */
[----:B0-----:R-:W-:Y:S01]  /*0020*/  VIADD R1, R1, 0xffffffe8 ;  /* 0xffffffe801017836 */ /* 0x001fe20000000000 */
[----:B------:R-:W-:Y:S01]  /*0030*/  MOV R0, 0x0 ;  /* 0x0000000000007802 */ /* 0x000fe20000000f00 */
[----:B------:R-:W0:Y:S01]  /*0040*/  LDCU UR4, c[0x0][0x2f8] ;  /* 0x00005f00ff0477ac */ /* 0x000e220008000800 */
[----:B------:R-:W1:Y:S03]  /*0050*/  S2R R9, SR_TID.Y ;  /* 0x0000000000097919 */ /* 0x000e660000002200 */
[----:B------:R2:W3:Y:S01]  /*0060*/  LDC.64 R2, c[0x4][R0] ;  /* 0x0100000000027b82 */ /* 0x0004e20000000a00 */
[----:B------:R-:W4:Y:S01]  /*0070*/  LDCU.64 UR6, c[0x4][0x8] ;  /* 0x01000100ff0677ac */ /* 0x000f220008000a00 */
[----:B------:R-:W5:Y:S01]  /*0080*/  S2R R10, SR_TID.Z ;  /* 0x00000000000a7919 */ /* 0x000f620000002300 */
[----:B------:R-:W2:Y:S01]  /*0090*/  LDCU UR5, c[0x0][0x2fc] ;  /* 0x00005f80ff0577ac */ /* 0x000ea20008000800 */
[----:B------:R-:W5:Y:S01]  /*00a0*/  S2R R11, SR_CTAID.X ;  /* 0x00000000000b7919 */ /* 0x000f620000002500 */
[----:B------:R-:W5:Y:S01]  /*00b0*/  S2R R12, SR_CTAID.Y ;  /* 0x00000000000c7919 */ /* 0x000f620000002600 */
[----:B------:R-:W5:Y:S01]  /*00c0*/  S2R R13, SR_CTAID.Z ;  /* 0x00000000000d7919 */ /* 0x000f620000002700 */
[----:B0-----:R-:W-:Y:S01]  /*00d0*/  IADD3 R6, P0, PT, R1, UR4, RZ ;  /* 0x0000000401067c10 */ /* 0x001fe2000ff1e0ff */
[----:B----4-:R-:W-:Y:S01]  /*00e0*/  IMAD.U32 R4, RZ, RZ, UR6 ;  /* 0x00000006ff047e24 */ /* 0x010fe2000f8e00ff */
[----:B------:R-:W-:-:S03]  /*00f0*/  MOV R5, UR7 ;  /* 0x0000000700057c02 */ /* 0x000fc60008000f00 */
[----:B--2---:R-:W-:Y:S01]  /*0100*/  IMAD.X R7, RZ, RZ, UR5, P0 ;  /* 0x00000005ff077e24 */ /* 0x004fe200080e06ff */
[----:B-1----:R0:W-:Y:S04]  /*0110*/  STL.64 [R1], R8 ;  /* 0x0000000801007387 */ /* 0x0021e80000100a00 */
[----:B-----5:R0:W-:Y:S04]  /*0120*/  STL.64 [R1+0x8], R10 ;  /* 0x0000080a01007387 */ /* 0x0201e80000100a00 */
[----:B------:R0:W-:Y:S02]  /*0130*/  STL.64 [R1+0x10], R12 ;  /* 0x0000100c01007387 */ /* 0x0001e40000100a00 */
[----:B------:R-:W-:-:S07]  /*0140*/  LEPC R20, `(.L_x_2) ;  /* 0x000000001014794e */ /* 0x000fce0000000000 */
[----:B0--3--:R-:W-:Y:S05]  /*0150*/  CALL.ABS.NOINC R2 ;  /* 0x0000000002007343 */ /* 0x009fea0003c00000 */
.L_x_2:
[----:B------:R-:W-:Y:S05]  /*0160*/  EXIT ;  /* 0x000000000000794d */ /* 0x000fea0003800000 */
.L_x_3:
        /* <DEDUP_REMOVED lines=9> */
.L_x_5:


//--------------------- .nv.global.init           --------------------------
	.section	.nv.global.init,"aw",@progbits
.nv.global.init:
	.type		$str$1,@object
	.size		$str$1,($str - $str$1)
$str$1:
        /*0000*/ 	.byte	0x48, 0x65, 0x6c, 0x6c, 0x6f, 0x20, 0x66, 0x72, 0x6f, 0x6d, 0x20, 0x74, 0x68, 0x72, 0x65, 0x61
        /*0010*/ 	.byte	0x64, 0x20, 0x28, 0x25, 0x64, 0x2c, 0x20, 0x25, 0x64, 0x29, 0x20, 0x3d, 0x3e, 0x20, 0x25, 0x64
        /*0020*/ 	.byte	0x20, 0x0a, 0x00
	.type		$str,@object
	.size		$str,(.L_0 - $str)
$str:
        /*0023*/ 	.byte	0x48, 0x65, 0x6c, 0x6c, 0x6f, 0x20, 0x66, 0x72, 0x6f, 0x6d, 0x20, 0x74, 0x68, 0x72, 0x65, 0x61
        /*0033*/ 	.byte	0x64, 0x20, 0x28, 0x25, 0x64, 0x2c, 0x20, 0x25, 0x64, 0x2c, 0x20, 0x25, 0x64, 0x29, 0x20, 0x69
        /*0043*/ 	.byte	0x6e, 0x20, 0x62, 0x6c, 0x6f, 0x63, 0x6b, 0x20, 0x28, 0x25, 0x64, 0x2c, 0x20, 0x25, 0x64, 0x2c
        /*0053*/ 	.byte	0x20, 0x25, 0x64, 0x29, 0x0a, 0x00
.L_0:


//--------------------- .nv.shared.reserved.0     --------------------------
	.section	.nv.shared.reserved.0,"aw",@nobits
	.weak		__nv_reservedSMEM_offset_0_alias
	.size		__nv_reservedSMEM_offset_0_alias, 0, 64
	.other		__nv_reservedSMEM_offset_0_alias,@"STO_CUDA_RESERVED_SHARED STV_DEFAULT"
__nv_reservedSMEM_offset_0_alias:
	.zero		0
	.zero		64


//--------------------- .nv.constant0._Z12helloworld_2v --------------------------
	.section	.nv.constant0._Z12helloworld_2v,"a",@progbits
	.sectionflags	@""
	.align	4
.nv.constant0._Z12helloworld_2v:
	.zero		896


//--------------------- .nv.constant0._Z12helloworld_1v --------------------------
	.section	.nv.constant0._Z12helloworld_1v,"a",@progbits
	.sectionflags	@""
	.align	4
.nv.constant0._Z12helloworld_1v:
	.zero		896


//--------------------- SYMBOLS --------------------------

	.type		.nv.reservedSmem.offset0,@object
	.size		.nv.reservedSmem.offset0,0x4
	.type		vprintf,@function
